	.headerflags	@"EF_CUDA_TEXMODE_UNIFIED EF_CUDA_64BIT_ADDRESS EF_CUDA_ACCELERATORS EF_CUDA_SM90 EF_CUDA_VIRTUAL_SM(EF_CUDA_SM90)"
	.elftype	@"ET_EXEC"


//--------------------- .nv.info                  --------------------------
	.section	.nv.info,"",@"SHT_CUDA_INFO"
	.align	4


	//----- nvinfo : EIATTR_REGCOUNT
	.align		4
        /*0000*/ 	.byte	0x04, 0x2f
        /*0002*/ 	.short	(.L_3 - .L_2)
	.align		4
.L_2:
        /*0004*/ 	.word	index@(triton_poi_fused_cat_116)
        /*0008*/ 	.word	0x00000016


	//----- nvinfo : EIATTR_MIN_STACK_SIZE
	.align		4
.L_3:
        /*000c*/ 	.byte	0x04, 0x12
        /*000e*/ 	.short	(.L_5 - .L_4)
	.align		4
.L_4:
        /*0010*/ 	.word	index@(triton_poi_fused_cat_116)
        /*0014*/ 	.word	0x00000000


	//----- nvinfo : EIATTR_FRAME_SIZE
	.align		4
.L_5:
        /*0018*/ 	.byte	0x04, 0x11
        /*001a*/ 	.short	(.L_7 - .L_6)
	.align		4
.L_6:
        /*001c*/ 	.word	index@(triton_poi_fused_cat_116)
        /*0020*/ 	.word	0x00000000


	//----- nvinfo : EIATTR_MIN_STACK_SIZE
	.align		4
.L_7:
        /*0024*/ 	.byte	0x04, 0x12
        /*0026*/ 	.short	(.L_9 - .L_8)
	.align		4
.L_8:
        /*0028*/ 	.word	index@(triton_poi_fused_cat_116)
        /*002c*/ 	.word	0x00000000
.L_9:


//--------------------- .nv.info.triton_poi_fused_cat_116 --------------------------
	.section	.nv.info.triton_poi_fused_cat_116,"",@"SHT_CUDA_INFO"
	.sectionflags	@""
	.align	4


	//----- nvinfo : EIATTR_CUDA_API_VERSION
	.align		4
        /*0000*/ 	.byte	0x04, 0x37
        /*0002*/ 	.short	(.L_11 - .L_10)
.L_10:
        /*0004*/ 	.word	0x0000007c


	//----- nvinfo : EIATTR_KPARAM_INFO
	.align		4
.L_11:
        /*0008*/ 	.byte	0x04, 0x17
        /*000a*/ 	.short	(.L_13 - .L_12)
.L_12:
        /*000c*/ 	.word	0x00000000
        /*0010*/ 	.short	0x0007
        /*0012*/ 	.short	0x0038
        /*0014*/ 	.byte	0x00, 0xf0, 0x11, 0x00


	//----- nvinfo : EIATTR_KPARAM_INFO
	.align		4
.L_13:
        /*0018*/ 	.byte	0x04, 0x17
        /*001a*/ 	.short	(.L_15 - .L_14)
.L_14:
        /*001c*/ 	.word	0x00000000
        /*0020*/ 	.short	0x0006
        /*0022*/ 	.short	0x0030
        /*0024*/ 	.byte	0x00, 0xf4, 0x21, 0x00


	//----- nvinfo : EIATTR_KPARAM_INFO
	.align		4
.L_15:
        /*0028*/ 	.byte	0x04, 0x17
        /*002a*/ 	.short	(.L_17 - .L_16)
.L_16:
        /*002c*/ 	.word	0x00000000
        /*0030*/ 	.short	0x0005
        /*0032*/ 	.short	0x0028
        /*0034*/ 	.byte	0x00, 0xf4, 0x21, 0x00


	//----- nvinfo : EIATTR_KPARAM_INFO
	.align		4
.L_17:
        /*0038*/ 	.byte	0x04, 0x17
        /*003a*/ 	.short	(.L_19 - .L_18)
.L_18:
        /*003c*/ 	.word	0x00000000
        /*0040*/ 	.short	0x0004
        /*0042*/ 	.short	0x0020
        /*0044*/ 	.byte	0x00, 0xf4, 0x21, 0x00


	//----- nvinfo : EIATTR_KPARAM_INFO
	.align		4
.L_19:
        /*0048*/ 	.byte	0x04, 0x17
        /*004a*/ 	.short	(.L_21 - .L_20)
.L_20:
        /*004c*/ 	.word	0x00000000
        /*0050*/ 	.short	0x0003
        /*0052*/ 	.short	0x0018
        /*0054*/ 	.byte	0x00, 0xf4, 0x21, 0x00


	//----- nvinfo : EIATTR_KPARAM_INFO
	.align		4
.L_21:
        /*0058*/ 	.byte	0x04, 0x17
        /*005a*/ 	.short	(.L_23 - .L_22)
.L_22:
        /*005c*/ 	.word	0x00000000
        /*0060*/ 	.short	0x0002
        /*0062*/ 	.short	0x0010
        /*0064*/ 	.byte	0x00, 0xf4, 0x21, 0x00


	//----- nvinfo : EIATTR_KPARAM_INFO
	.align		4
.L_23:
        /*0068*/ 	.byte	0x04, 0x17
        /*006a*/ 	.short	(.L_25 - .L_24)
.L_24:
        /*006c*/ 	.word	0x00000000
        /*0070*/ 	.short	0x0001
        /*0072*/ 	.short	0x0008
        /*0074*/ 	.byte	0x00, 0xf4, 0x21, 0x00


	//----- nvinfo : EIATTR_KPARAM_INFO
	.align		4
.L_25:
        /*0078*/ 	.byte	0x04, 0x17
        /*007a*/ 	.short	(.L_27 - .L_26)
.L_26:
        /*007c*/ 	.word	0x00000000
        /*0080*/ 	.short	0x0000
        /*0082*/ 	.short	0x0000
        /*0084*/ 	.byte	0x00, 0xf4, 0x21, 0x00


	//----- nvinfo : EIATTR_SPARSE_MMA_MASK
	.align		4
.L_27:
        /*0088*/ 	.byte	0x03, 0x50
        /*008a*/ 	.short	0x0000


	//----- nvinfo : EIATTR_MAXREG_COUNT
	.align		4
        /*008c*/ 	.byte	0x03, 0x1b
        /*008e*/ 	.short	0x00ff


	//----- nvinfo : EIATTR_EXIT_INSTR_OFFSETS
	.align		4
        /*0090*/ 	.byte	0x04, 0x1c
        /*0092*/ 	.short	(.L_29 - .L_28)


	//   ....[0]....
.L_28:
        /*0094*/ 	.word	0x000003e0


	//   ....[1]....
        /*0098*/ 	.word	0x00000400


	//----- nvinfo : EIATTR_REQNTID
	.align		4
.L_29:
        /*009c*/ 	.byte	0x04, 0x10
        /*009e*/ 	.short	(.L_31 - .L_30)
.L_30:
        /*00a0*/ 	.word	0x00000080
        /*00a4*/ 	.word	0x00000001
        /*00a8*/ 	.word	0x00000001


	//----- nvinfo : EIATTR_CBANK_PARAM_SIZE
	.align		4
.L_31:
        /*00ac*/ 	.byte	0x03, 0x19
        /*00ae*/ 	.short	0x003c


	//----- nvinfo : EIATTR_PARAM_CBANK
	.align		4
        /*00b0*/ 	.byte	0x04, 0x0a
        /*00b2*/ 	.short	(.L_33 - .L_32)
	.align		4
.L_32:
        /*00b4*/ 	.word	index@(.nv.constant0.triton_poi_fused_cat_116)
        /*00b8*/ 	.short	0x0210
        /*00ba*/ 	.short	0x003c


	//----- nvinfo : EIATTR_SW_WAR
	.align		4
.L_33:
        /*00bc*/ 	.byte	0x04, 0x36
        /*00be*/ 	.short	(.L_35 - .L_34)
.L_34:
        /*00c0*/ 	.word	0x00000008
.L_35:


//--------------------- .nv.callgraph             --------------------------
	.section	.nv.callgraph,"",@"SHT_CUDA_CALLGRAPH"
	.align	4
	.sectionentsize	8
	.align		4
        /*0000*/ 	.word	0x00000000
	.align		4
        /*0004*/ 	.word	0xffffffff
	.align		4
        /*0008*/ 	.word	0x00000000
	.align		4
        /*000c*/ 	.word	0xfffffffe
	.align		4
        /*0010*/ 	.word	0x00000000
	.align		4
        /*0014*/ 	.word	0xfffffffd
	.align		4
        /*0018*/ 	.word	0x00000000
	.align		4
        /*001c*/ 	.word	0xfffffffc


//--------------------- .nv.constant4             --------------------------
	.section	.nv.constant4,"a",@progbits
	.align	8
	.align		8
.nv.constant4:
        /*0000*/ 	.dword	_$_str
	.align		8
        /*0008*/ 	.dword	_$_str_$_2


//--------------------- .text.triton_poi_fused_cat_116 --------------------------
	.section	.text.triton_poi_fused_cat_116,"ax",@progbits
	.align	128
        .global         triton_poi_fused_cat_116
        .type           triton_poi_fused_cat_116,@function
        .size           triton_poi_fused_cat_116,(.L_x_1 - triton_poi_fused_cat_116)
        .other          triton_poi_fused_cat_116,@"STO_CUDA_ENTRY STV_DEFAULT"
triton_poi_fused_cat_116:
.text.triton_poi_fused_cat_116:
[----:B------:R-:W0:Y:S01]  /*0000*/  LDC R1, c[0x0][0x28] ;  /* 0x00000a00ff017b82 */ /* 0x000e220000000800 */
[----:B------:R-:W1:Y:S07]  /*0010*/  S2R R0, SR_TID.X ;  /* 0x0000000000007919 */ /* 0x000e6e0000002100 */
[----:B------:R-:W2:Y:S01]  /*0020*/  LDC.64 R8, c[0x0][0x220] ;  /* 0x00008800ff087b82 */ /* 0x000ea20000000a00 */
[----:B------:R-:W-:Y:S01]  /*0030*/  IMAD.MOV.U32 R4, RZ, RZ, RZ ;  /* 0x000000ffff047224 */ /* 0x000fe200078e00ff */
[----:B------:R-:W-:Y:S01]  /*0040*/  ULDC.64 UR4, c[0x0][0x208] ;  /* 0x0000820000047ab9 */ /* 0x000fe20000000a00 */
[----:B------:R-:W3:Y:S05]  /*0050*/  S2R R3, SR_CTAID.X ;  /* 0x0000000000037919 */ /* 0x000eea0000002500 */
[----:B------:R-:W4:Y:S08]  /*0060*/  LDC.64 R14, c[0x0][0x210] ;  /* 0x00008400ff0e7b82 */ /* 0x000f300000000a00 */
[----:B------:R-:W5:Y:S08]  /*0070*/  LDC.64 R16, c[0x0][0x218] ;  /* 0x00008600ff107b82 */ /* 0x000f700000000a00 */
[----:B------:R-:W4:Y:S01]  /*0080*/  LDC.64 R6, c[0x0][0x228] ;  /* 0x00008a00ff067b82 */ /* 0x000f220000000a00 */
[----:B-1----:R-:W-:-:S05]  /*0090*/  LOP3.LUT R0, R0, 0x7f, RZ, 0xc0, !PT ;  /* 0x0000007f00007812 */ /* 0x002fca00078ec0ff */
[----:B---3--:R-:W-:-:S05]  /*00a0*/  IMAD R0, R3, 0x80, R0 ;  /* 0x0000008003007824 */ /* 0x008fca00078e0200 */
[----:B------:R-:W-:-:S04]  /*00b0*/  SHF.R.S32.HI R3, RZ, 0x1f, R0 ;  /* 0x0000001fff037819 */ /* 0x000fc80000011400 */
[----:B------:R-:W-:Y:S02]  /*00c0*/  LEA.HI R10, R3, R0, RZ, 0x5 ;  /* 0x00000000030a7211 */ /* 0x000fe400078f28ff */
[----:B------:R-:W1:Y:S02]  /*00d0*/  LDC.64 R2, c[0x0][0x230] ;  /* 0x00008c00ff027b82 */ /* 0x000e640000000a00 */
[----:B------:R-:W-:-:S05]  /*00e0*/  LOP3.LUT R5, R10, 0xffffffe0, RZ, 0xc0, !PT ;  /* 0xffffffe00a057812 */ /* 0x000fca00078ec0ff */
[----:B------:R-:W-:-:S04]  /*00f0*/  IMAD.IADD R5, R0, 0x1, -R5 ;  /* 0x0000000100057824 */ /* 0x000fc800078e0a05 */
[C---:B--2---:R-:W-:Y:S01]  /*0100*/  IMAD.WIDE R8, R5.reuse, 0x4, R8 ;  /* 0x0000000405087825 */ /* 0x044fe200078e0208 */
[----:B------:R-:W-:-:S04]  /*0110*/  ISETP.GE.AND P2, PT, R5, 0x10, PT ;  /* 0x000000100500780c */ /* 0x000fc80003f46270 */
[----:B------:R-:W-:-:S13]  /*0120*/  ISETP.LT.AND P3, PT, R0, 0x80, !P2 ;  /* 0x000000800000780c */ /* 0x000fda0005761270 */
[----:B------:R2:W3:Y:S01]  /*0130*/  @P3 LDG.E.EL R4, desc[UR4][R8.64] ;  /* 0x0000000408043981 */ /* 0x0004e2000c2e1900 */
[----:B------:R-:W-:Y:S01]  /*0140*/  SHF.R.S32.HI R10, RZ, 0x5, R10 ;  /* 0x00000005ff0a7819 */ /* 0x000fe2000001140a */
[----:B-----5:R-:W-:-:S04]  /*0150*/  IMAD.WIDE R16, R5, 0x4, R16 ;  /* 0x0000000405107825 */ /* 0x020fc800078e0210 */
[----:B------:R-:W-:Y:S01]  /*0160*/  IMAD R19, R10, 0x10, R5 ;  /* 0x000000100a137824 */ /* 0x000fe200078e0205 */
[----:B------:R-:W-:Y:S01]  /*0170*/  CS2R R10, SRZ ;  /* 0x00000000000a7805 */ /* 0x000fe2000001ff00 */
[----:B--2---:R-:W2:Y:S02]  /*0180*/  LDC.64 R8, c[0x0][0x238] ;  /* 0x00008e00ff087b82 */ /* 0x004ea40000000a00 */
[----:B----4-:R-:W-:-:S03]  /*0190*/  IMAD.WIDE R14, R19, 0x4, R14 ;  /* 0x00000004130e7825 */ /* 0x010fc600078e020e */
[----:B------:R-:W4:Y:S01]  /*01a0*/  @P3 LDG.E.EL R10, desc[UR4][R16.64] ;  /* 0x00000004100a3981 */ /* 0x000f22000c2e1900 */
[----:B------:R-:W-:-:S03]  /*01b0*/  CS2R R12, SRZ ;  /* 0x00000000000c7805 */ /* 0x000fc6000001ff00 */
[----:B------:R5:W4:Y:S01]  /*01c0*/  @P3 LDG.E.EL R11, desc[UR4][R14.64] ;  /* 0x000000040e0b3981 */ /* 0x000b22000c2e1900 */
[----:B0-----:R-:W-:Y:S01]  /*01d0*/  IMAD.WIDE R6, R5, 0x4, R6 ;  /* 0x0000000405067825 */ /* 0x001fe200078e0206 */
[----:B------:R-:W-:-:S03]  /*01e0*/  ISETP.GE.AND P0, PT, R0, 0x80, PT ;  /* 0x000000800000780c */ /* 0x000fc60003f06270 */
[C---:B-1----:R-:W-:Y:S01]  /*01f0*/  IMAD.WIDE R2, R5.reuse, 0x4, R2 ;  /* 0x0000000405027825 */ /* 0x042fe200078e0202 */
[----:B------:R-:W4:Y:S01]  /*0200*/  @P3 LDG.E.EL R12, desc[UR4][R6.64] ;  /* 0x00000004060c3981 */ /* 0x000f22000c2e1900 */
[----:B------:R-:W-:-:S03]  /*0210*/  ISETP.GT.AND P1, PT, R5, 0xf, !P0 ;  /* 0x0000000f0500780c */ /* 0x000fc60004724270 */
[----:B------:R0:W4:Y:S01]  /*0220*/  @P3 LDG.E.EL R13, desc[UR4][R2.64] ;  /* 0x00000004020d3981 */ /* 0x000122000c2e1900 */
[----:B-----5:R-:W-:Y:S02]  /*0230*/  IMAD.MOV.U32 R14, RZ, RZ, RZ ;  /* 0x000000ffff0e7224 */ /* 0x020fe400078e00ff */
[----:B--2---:R-:W-:Y:S01]  /*0240*/  IMAD.WIDE R8, R19, 0x4, R8 ;  /* 0x0000000413087825 */ /* 0x004fe200078e0208 */
[----:B0-----:R-:W0:Y:S06]  /*0250*/  LDC.64 R2, c[0x0][0x240] ;  /* 0x00009000ff027b82 */ /* 0x001e2c0000000a00 */
[----:B------:R-:W2:Y:S01]  /*0260*/  @P1 LDG.E.EL R14, desc[UR4][R8.64+-0x40] ;  /* 0xffffc004080e1981 */ /* 0x000ea2000c2e1900 */
[----:B------:R-:W-:-:S02]  /*0270*/  IMAD.MOV.U32 R6, RZ, RZ, 0x3e800000 ;  /* 0x3e800000ff067424 */ /* 0x000fc400078e00ff */
[----:B0-----:R-:W-:Y:S01]  /*0280*/  IMAD.WIDE R2, R0, 0x4, R2 ;  /* 0x0000000400027825 */ /* 0x001fe200078e0202 */
[----:B---3--:R-:W-:-:S05]  /*0290*/  SEL R4, R4, RZ, P3 ;  /* 0x000000ff04047207 */ /* 0x008fca0001800000 */
[----:B------:R-:W-:-:S04]  /*02a0*/  FADD R4, R4, 9.9999997473787516356e-06 ;  /* 0x3727c5ac04047421 */ /* 0x000fc80000000000 */
[----:B------:R-:W0:Y:S02]  /*02b0*/  MUFU.SQRT R5, R4 ;  /* 0x0000000400057308 */ /* 0x000e240000002000 */
[C---:B0-----:R-:W-:Y:S02]  /*02c0*/  FSETP.GT.AND P4, PT, R5.reuse, 8.50705917302346158658e+37, PT ;  /* 0x7e8000000500780b */ /* 0x041fe40003f84000 */
[----:B------:R-:W-:-:S11]  /*02d0*/  FSETP.GEU.AND P5, PT, R5, 1.175494350822287508e-38, PT ;  /* 0x008000000500780b */ /* 0x000fd60003fae000 */
[----:B------:R-:W-:-:S04]  /*02e0*/  @P4 FMUL R5, R5, 0.25 ;  /* 0x3e80000005054820 */ /* 0x000fc80000400000 */
[----:B------:R-:W-:-:S06]  /*02f0*/  @!P5 FMUL R5, R5, 16777216 ;  /* 0x4b8000000505d820 */ /* 0x000fcc0000400000 */
[----:B------:R-:W0:Y:S01]  /*0300*/  MUFU.RCP R5, R5 ;  /* 0x0000000500057308 */ /* 0x000e220000001000 */
[----:B------:R-:W-:Y:S02]  /*0310*/  FSEL R6, R6, 1, P4 ;  /* 0x3f80000006067808 */ /* 0x000fe40002000000 */
[----:B----4-:R-:W-:Y:S02]  /*0320*/  SEL R11, R11, RZ, P3 ;  /* 0x000000ff0b0b7207 */ /* 0x010fe40001800000 */
[----:B------:R-:W-:Y:S01]  /*0330*/  SEL R10, R10, RZ, P3 ;  /* 0x000000ff0a0a7207 */ /* 0x000fe20001800000 */
[----:B------:R-:W-:Y:S01]  /*0340*/  @!P5 FMUL R6, R6, 16777216 ;  /* 0x4b8000000606d820 */ /* 0x000fe20000400000 */
[----:B------:R-:W-:-:S03]  /*0350*/  SEL R12, R12, RZ, P3 ;  /* 0x000000ff0c0c7207 */ /* 0x000fc60001800000 */
[----:B------:R-:W-:Y:S01]  /*0360*/  FADD R4, R11, -R10 ;  /* 0x8000000a0b047221 */ /* 0x000fe20000000000 */
[----:B------:R-:W-:Y:S01]  /*0370*/  SEL R13, R13, RZ, P3 ;  /* 0x000000ff0d0d7207 */ /* 0x000fe20001800000 */
[----:B0-----:R-:W-:-:S04]  /*0380*/  FMUL R7, R5, R6 ;  /* 0x0000000605077220 */ /* 0x001fc80000400000 */
[----:B------:R-:W-:-:S04]  /*0390*/  FMUL R4, R4, R7 ;  /* 0x0000000704047220 */ /* 0x000fc80000400000 */
[----:B------:R-:W-:-:S05]  /*03a0*/  FFMA R13, R4, R12, R13 ;  /* 0x0000000c040d7223 */ /* 0x000fca000000000d */
[----:B------:R-:W-:-:S04]  /*03b0*/  FSETP.GEU.AND P3, PT, R13, RZ, PT ;  /* 0x000000ff0d00720b */ /* 0x000fc80003f6e000 */
[----:B------:R-:W-:Y:S02]  /*03c0*/  FSEL R13, R13, RZ, P3 ;  /* 0x000000ff0d0d7208 */ /* 0x000fe40001800000 */
[----:B--2---:R-:W-:Y:S01]  /*03d0*/  @P2 SEL R13, R14, RZ, P1 ;  /* 0x000000ff0e0d2207 */ /* 0x004fe20000800000 */
[----:B------:R-:W-:Y:S06]  /*03e0*/  @P0 EXIT ;  /* 0x000000000000094d */ /* 0x000fec0003800000 */
[----:B------:R-:W-:Y:S01]  /*03f0*/  STG.E desc[UR4][R2.64], R13 ;  /* 0x0000000d02007986 */ /* 0x000fe2000c101904 */
[----:B------:R-:W-:Y:S05]  /*0400*/  EXIT ;  /* 0x000000000000794d */ /* 0x000fea0003800000 */
.L_x_0:
[----:B------:R-:W-:-:S00]  /*0410*/  BRA `(.L_x_0) ;  /* 0xfffffffc00fc7947 */ /* 0x000fc0000383ffff */
[----:B------:R-:W-:-:S00]  /*0420*/  NOP ;  /* 0x0000000000007918 */ /* 0x000fc00000000000 */
        /* <DEDUP_REMOVED lines=13> */
.L_x_1:


//--------------------- .nv.global.init           --------------------------
	.section	.nv.global.init,"aw",@progbits
.nv.global.init:
	.type		_$_str,@object
	.size		_$_str,(_$_str_$_2 - _$_str)
_$_str:
        /*0000*/ 	.byte	0x5f, 0x5f, 0x43, 0x55, 0x44, 0x41, 0x5f, 0x46, 0x54, 0x5a, 0x00
	.type		_$_str_$_2,@object
	.size		_$_str_$_2,(.L_1 - _$_str_$_2)
_$_str_$_2:
        /*000b*/ 	.byte	0x5f, 0x5f, 0x43, 0x55, 0x44, 0x41, 0x5f, 0x50, 0x52, 0x45, 0x43, 0x5f, 0x53, 0x51, 0x52, 0x54
        /*001b*/ 	.byte	0x00
.L_1:


//--------------------- .nv.constant0.triton_poi_fused_cat_116 --------------------------
	.section	.nv.constant0.triton_poi_fused_cat_116,"a",@progbits
	.sectionflags	@""
	.align	4
.nv.constant0.triton_poi_fused_cat_116:
	.zero		588
